//
// Generated by NVIDIA NVVM Compiler
//
// Compiler Build ID: CL-36424714
// Cuda compilation tools, release 13.0, V13.0.88
// Based on NVVM 20.0.0
//

.version 9.0
.target sm_100
.address_size 64

	// .globl	_Z12GPUVectorSumPiS_S_

.visible .entry _Z12GPUVectorSumPiS_S_(
	.param .u64 .ptr .align 1 _Z12GPUVectorSumPiS_S__param_0,
	.param .u64 .ptr .align 1 _Z12GPUVectorSumPiS_S__param_1,
	.param .u64 .ptr .align 1 _Z12GPUVectorSumPiS_S__param_2
)
{
	.reg .b32 	%r<8>;
	.reg .b64 	%rd<11>;

	ld.param.u64 	%rd1, [_Z12GPUVectorSumPiS_S__param_0];
	ld.param.u64 	%rd2, [_Z12GPUVectorSumPiS_S__param_1];
	ld.param.u64 	%rd3, [_Z12GPUVectorSumPiS_S__param_2];
	cvta.to.global.u64 	%rd4, %rd3;
	cvta.to.global.u64 	%rd5, %rd2;
	cvta.to.global.u64 	%rd6, %rd1;
	mov.u32 	%r1, %ctaid.x;
	mov.u32 	%r2, %ntid.x;
	mov.u32 	%r3, %tid.x;
	mad.lo.s32 	%r4, %r1, %r2, %r3;
	mul.wide.s32 	%rd7, %r4, 4;
	add.s64 	%rd8, %rd6, %rd7;
	ld.global.u32 	%r5, [%rd8];
	add.s64 	%rd9, %rd5, %rd7;
	ld.global.u32 	%r6, [%rd9];
	add.s32 	%r7, %r6, %r5;
	add.s64 	%rd10, %rd4, %rd7;
	st.global.u32 	[%rd10], %r7;
	ret;

}


// ===== COMPILED SASS (sm_100) =====

	.target	sm_100

	.elftype	@"ET_EXEC"


//--------------------- .note.nv.tkinfo           --------------------------
	.section	.note.nv.tkinfo,"",@"SHT_NOTE"
	.sectionflags	@"SHF_NOTE_NV_TKINFO"
	.tkinfo
        /*0018*/ 	.word	0x00000002
        /*0030*/ 	.string	""
        /*0030*/ 	.string	"ptxas"
        /*0030*/ 	.string	"Cuda compilation tools, release 13.0, V13.0.88"
        /*0030*/ 	.string	"Build cuda_13.0.r13.0/compiler.36424714_0"
        /*0030*/ 	.string	"-arch sm_100 -m 64 "



//--------------------- .note.nv.cuinfo           --------------------------
	.section	.note.nv.cuinfo,"",@"SHT_NOTE"
	.sectionflags	@"SHF_NOTE_NV_CUINFO"
        /*0018*/ 	.short	0x0002
        /*001a*/ 	.short	0x0064
        /*001c*/ 	.short	0x0082
	.zero		2


//--------------------- .nv.info                  --------------------------
	.section	.nv.info,"",@"SHT_CUDA_INFO"
	.align	4


	//----- nvinfo : EIATTR_REGCOUNT
	.align		4
        /*0000*/ 	.byte	0x04, 0x2f
        /*0002*/ 	.short	(.L_1 - .L_0)
	.align		4
.L_0:
        /*0004*/ 	.word	index@(_Z12GPUVectorSumPiS_S_)
        /*0008*/ 	.word	0x0000000c


	//----- nvinfo : EIATTR_FRAME_SIZE
	.align		4
.L_1:
        /*000c*/ 	.byte	0x04, 0x11
        /*000e*/ 	.short	(.L_3 - .L_2)
	.align		4
.L_2:
        /*0010*/ 	.word	index@(_Z12GPUVectorSumPiS_S_)
        /*0014*/ 	.word	0x00000000


	//----- nvinfo : EIATTR_MIN_STACK_SIZE
	.align		4
.L_3:
        /*0018*/ 	.byte	0x04, 0x12
        /*001a*/ 	.short	(.L_5 - .L_4)
	.align		4
.L_4:
        /*001c*/ 	.word	index@(_Z12GPUVectorSumPiS_S_)
        /*0020*/ 	.word	0x00000000
.L_5:


//--------------------- .nv.compat                --------------------------
	.section	.nv.compat,"",@"SHT_CUDA_COMPAT_INFO"
	.align	4
        /*0000*/ 	.byte	0x02, 0x09, 0x00, 0x00, 0x02, 0x02, 0x01, 0x00, 0x02, 0x05, 0x05, 0x00, 0x03, 0x07, 0x01, 0x01
        /*0010*/ 	.byte	0x02, 0x03, 0x00, 0x00, 0x02, 0x06, 0x01, 0x00, 0x04, 0x0b, 0x08, 0x00, 0x09, 0x00, 0x00, 0x00
        /*0020*/ 	.byte	0x00, 0x00, 0x00, 0x00


//--------------------- .nv.info._Z12GPUVectorSumPiS_S_ --------------------------
	.section	.nv.info._Z12GPUVectorSumPiS_S_,"",@"SHT_CUDA_INFO"
	.sectionflags	@""
	.align	4


	//----- nvinfo : EIATTR_CUDA_API_VERSION
	.align		4
        /*0000*/ 	.byte	0x04, 0x37
        /*0002*/ 	.short	(.L_7 - .L_6)
.L_6:
        /*0004*/ 	.word	0x00000082


	//----- nvinfo : EIATTR_KPARAM_INFO
	.align		4
.L_7:
        /*0008*/ 	.byte	0x04, 0x17
        /*000a*/ 	.short	(.L_9 - .L_8)
.L_8:
        /*000c*/ 	.word	0x00000000
        /*0010*/ 	.short	0x0002
        /*0012*/ 	.short	0x0010
        /*0014*/ 	.byte	0x00, 0xf5, 0x21, 0x00


	//----- nvinfo : EIATTR_KPARAM_INFO
	.align		4
.L_9:
        /*0018*/ 	.byte	0x04, 0x17
        /*001a*/ 	.short	(.L_11 - .L_10)
.L_10:
        /*001c*/ 	.word	0x00000000
        /*0020*/ 	.short	0x0001
        /*0022*/ 	.short	0x0008
        /*0024*/ 	.byte	0x00, 0xf5, 0x21, 0x00


	//----- nvinfo : EIATTR_KPARAM_INFO
	.align		4
.L_11:
        /*0028*/ 	.byte	0x04, 0x17
        /*002a*/ 	.short	(.L_13 - .L_12)
.L_12:
        /*002c*/ 	.word	0x00000000
        /*0030*/ 	.short	0x0000
        /*0032*/ 	.short	0x0000
        /*0034*/ 	.byte	0x00, 0xf5, 0x21, 0x00


	//----- nvinfo : EIATTR_SPARSE_MMA_MASK
	.align		4
.L_13:
        /*0038*/ 	.byte	0x03, 0x50
        /*003a*/ 	.short	0x0000


	//----- nvinfo : EIATTR_MAXREG_COUNT
	.align		4
        /*003c*/ 	.byte	0x03, 0x1b
        /*003e*/ 	.short	0x00ff


	//----- nvinfo : EIATTR_MERCURY_ISA_VERSION
	.align		4
        /*0040*/ 	.byte	0x03, 0x5f
        /*0042*/ 	.short	0x0101


	//----- nvinfo : EIATTR_VRC_CTA_INIT_COUNT
	.align		4
        /*0044*/ 	.byte	0x02, 0x4a
	.zero		1
	.zero		1


	//----- nvinfo : EIATTR_EXIT_INSTR_OFFSETS
	.align		4
        /*0048*/ 	.byte	0x04, 0x1c
        /*004a*/ 	.short	(.L_15 - .L_14)


	//   ....[0]....
.L_14:
        /*004c*/ 	.word	0x00000100


	//----- nvinfo : EIATTR_CBANK_PARAM_SIZE
	.align		4
.L_15:
        /*0050*/ 	.byte	0x03, 0x19
        /*0052*/ 	.short	0x0018


	//----- nvinfo : EIATTR_PARAM_CBANK
	.align		4
        /*0054*/ 	.byte	0x04, 0x0a
        /*0056*/ 	.short	(.L_17 - .L_16)
	.align		4
.L_16:
        /*0058*/ 	.word	index@(.nv.constant0._Z12GPUVectorSumPiS_S_)
        /*005c*/ 	.short	0x0380
        /*005e*/ 	.short	0x0018


	//----- nvinfo : EIATTR_SW_WAR
	.align		4
.L_17:
        /*0060*/ 	.byte	0x04, 0x36
        /*0062*/ 	.short	(.L_19 - .L_18)
.L_18:
        /*0064*/ 	.word	0x00000008
.L_19:


//--------------------- .nv.callgraph             --------------------------
	.section	.nv.callgraph,"",@"SHT_CUDA_CALLGRAPH"
	.align	4
	.sectionentsize	8
	.align		4
        /*0000*/ 	.word	0x00000000
	.align		4
        /*0004*/ 	.word	0xffffffff
	.align		4
        /*0008*/ 	.word	0x00000000
	.align		4
        /*000c*/ 	.word	0xfffffffe
	.align		4
        /*0010*/ 	.word	0x00000000
	.align		4
        /*0014*/ 	.word	0xfffffffd
	.align		4
        /*0018*/ 	.word	0x00000000
	.align		4
        /*001c*/ 	.word	0xfffffffc


//--------------------- .text._Z12GPUVectorSumPiS_S_ --------------------------
	.section	.text._Z12GPUVectorSumPiS_S_,"ax",@progbits
	.align	128
        .global         _Z12GPUVectorSumPiS_S_
        .type           _Z12GPUVectorSumPiS_S_,@function
        .size           _Z12GPUVectorSumPiS_S_,(.L_x_1 - _Z12GPUVectorSumPiS_S_)
        .other          _Z12GPUVectorSumPiS_S_,@"STO_CUDA_ENTRY STV_DEFAULT"
_Z12GPUVectorSumPiS_S_:
.text._Z12GPUVectorSumPiS_S_:
[----:B------:R-:W-:Y:S01]  /*0000*/  LDC R1, c[0x0][0x37c] ;  /* 0x0000df00ff017b82 */ /* 0x000fe20000000800 */
[----:B------:R-:W0:Y:S07]  /*0010*/  S2R R0, SR_TID.X ;  /* 0x0000000000007919 */ /* 0x000e2e0000002100 */
[----:B------:R-:W0:Y:S01]  /*0020*/  S2UR UR6, SR_CTAID.X ;  /* 0x00000000000679c3 */ /* 0x000e220000002500 */
[----:B------:R-:W1:Y:S07]  /*0030*/  LDCU.64 UR4, c[0x0][0x358] ;  /* 0x00006b00ff0477ac */ /* 0x000e6e0008000a00 */
[----:B------:R-:W0:Y:S08]  /*0040*/  LDC R9, c[0x0][0x360] ;  /* 0x0000d800ff097b82 */ /* 0x000e300000000800 */
[----:B------:R-:W2:Y:S08]  /*0050*/  LDC.64 R2, c[0x0][0x380] ;  /* 0x0000e000ff027b82 */ /* 0x000eb00000000a00 */
[----:B------:R-:W3:Y:S01]  /*0060*/  LDC.64 R4, c[0x0][0x388] ;  /* 0x0000e200ff047b82 */ /* 0x000ee20000000a00 */
[----:B0-----:R-:W-:-:S07]  /*0070*/  IMAD R9, R9, UR6, R0 ;  /* 0x0000000609097c24 */ /* 0x001fce000f8e0200 */
[----:B------:R-:W0:Y:S01]  /*0080*/  LDC.64 R6, c[0x0][0x390] ;  /* 0x0000e400ff067b82 */ /* 0x000e220000000a00 */
[----:B--2---:R-:W-:-:S06]  /*0090*/  IMAD.WIDE R2, R9, 0x4, R2 ;  /* 0x0000000409027825 */ /* 0x004fcc00078e0202 */
[----:B-1----:R-:W2:Y:S01]  /*00a0*/  LDG.E R2, desc[UR4][R2.64] ;  /* 0x0000000402027981 */ /* 0x002ea2000c1e1900 */
[----:B---3--:R-:W-:-:S06]  /*00b0*/  IMAD.WIDE R4, R9, 0x4, R4 ;  /* 0x0000000409047825 */ /* 0x008fcc00078e0204 */
[----:B------:R-:W2:Y:S01]  /*00c0*/  LDG.E R5, desc[UR4][R4.64] ;  /* 0x0000000404057981 */ /* 0x000ea2000c1e1900 */
[----:B0-----:R-:W-:Y:S01]  /*00d0*/  IMAD.WIDE R6, R9, 0x4, R6 ;  /* 0x0000000409067825 */ /* 0x001fe200078e0206 */
[----:B--2---:R-:W-:-:S05]  /*00e0*/  IADD3 R9, PT, PT, R2, R5, RZ ;  /* 0x0000000502097210 */ /* 0x004fca0007ffe0ff */
[----:B------:R-:W-:Y:S01]  /*00f0*/  STG.E desc[UR4][R6.64], R9 ;  /* 0x0000000906007986 */ /* 0x000fe2000c101904 */
[----:B------:R-:W-:Y:S05]  /*0100*/  EXIT ;  /* 0x000000000000794d */ /* 0x000fea0003800000 */
.L_x_0:
[----:B------:R-:W-:-:S00]  /*0110*/  BRA `(.L_x_0) ;  /* 0xfffffffc00fc7947 */ /* 0x000fc0000383ffff */
[----:B------:R-:W-:-:S00]  /*0120*/  NOP ;  /* 0x0000000000007918 */ /* 0x000fc00000000000 */
        /* <DEDUP_REMOVED lines=13> */
.L_x_1:


//--------------------- .nv.shared.reserved.0     --------------------------
	.section	.nv.shared.reserved.0,"aw",@nobits
	.weak		__nv_reservedSMEM_offset_0_alias
	.size		__nv_reservedSMEM_offset_0_alias, 0, 64
	.other		__nv_reservedSMEM_offset_0_alias,@"STO_CUDA_RESERVED_SHARED STV_DEFAULT"
__nv_reservedSMEM_offset_0_alias:
	.zero		0
	.zero		64


//--------------------- .nv.constant0._Z12GPUVectorSumPiS_S_ --------------------------
	.section	.nv.constant0._Z12GPUVectorSumPiS_S_,"a",@progbits
	.sectionflags	@""
	.align	4
.nv.constant0._Z12GPUVectorSumPiS_S_:
	.zero		920


//--------------------- SYMBOLS --------------------------

	.type		.nv.reservedSmem.offset0,@object
	.size		.nv.reservedSmem.offset0,0x4
